	.headerflags	@"EF_CUDA_TEXMODE_UNIFIED EF_CUDA_64BIT_ADDRESS EF_CUDA_ACCELERATORS EF_CUDA_SM90 EF_CUDA_VIRTUAL_SM(EF_CUDA_SM90)"
	.elftype	@"ET_EXEC"


//--------------------- .nv.info                  --------------------------
	.section	.nv.info,"",@"SHT_CUDA_INFO"
	.align	4


	//----- nvinfo : EIATTR_REGCOUNT
	.align		4
        /*0000*/ 	.byte	0x04, 0x2f
        /*0002*/ 	.short	(.L_3 - .L_2)
	.align		4
.L_2:
        /*0004*/ 	.word	index@(triton_per_fused_add_convolution_div_max_pool2d_with_indices_pow_relu_sqrt_sub_sum_9)
        /*0008*/ 	.word	0x0000001e


	//----- nvinfo : EIATTR_MIN_STACK_SIZE
	.align		4
.L_3:
        /*000c*/ 	.byte	0x04, 0x12
        /*000e*/ 	.short	(.L_5 - .L_4)
	.align		4
.L_4:
        /*0010*/ 	.word	index@(triton_per_fused_add_convolution_div_max_pool2d_with_indices_pow_relu_sqrt_sub_sum_9)
        /*0014*/ 	.word	0x00000000


	//----- nvinfo : EIATTR_FRAME_SIZE
	.align		4
.L_5:
        /*0018*/ 	.byte	0x04, 0x11
        /*001a*/ 	.short	(.L_7 - .L_6)
	.align		4
.L_6:
        /*001c*/ 	.word	index@(triton_per_fused_add_convolution_div_max_pool2d_with_indices_pow_relu_sqrt_sub_sum_9)
        /*0020*/ 	.word	0x00000000


	//----- nvinfo : EIATTR_MIN_STACK_SIZE
	.align		4
.L_7:
        /*0024*/ 	.byte	0x04, 0x12
        /*0026*/ 	.short	(.L_9 - .L_8)
	.align		4
.L_8:
        /*0028*/ 	.word	index@(triton_per_fused_add_convolution_div_max_pool2d_with_indices_pow_relu_sqrt_sub_sum_9)
        /*002c*/ 	.word	0x00000000
.L_9:


//--------------------- .nv.info.triton_per_fused_add_convolution_div_max_pool2d_with_indices_pow_relu_sqrt_sub_sum_9 --------------------------
	.section	.nv.info.triton_per_fused_add_convolution_div_max_pool2d_with_indices_pow_relu_sqrt_sub_sum_9,"",@"SHT_CUDA_INFO"
	.sectionflags	@""
	.align	4


	//----- nvinfo : EIATTR_CUDA_API_VERSION
	.align		4
        /*0000*/ 	.byte	0x04, 0x37
        /*0002*/ 	.short	(.L_11 - .L_10)
.L_10:
        /*0004*/ 	.word	0x0000007c


	//----- nvinfo : EIATTR_KPARAM_INFO
	.align		4
.L_11:
        /*0008*/ 	.byte	0x04, 0x17
        /*000a*/ 	.short	(.L_13 - .L_12)
.L_12:
        /*000c*/ 	.word	0x00000000
        /*0010*/ 	.short	0x0005
        /*0012*/ 	.short	0x0024
        /*0014*/ 	.byte	0x00, 0xf0, 0x11, 0x00


	//----- nvinfo : EIATTR_KPARAM_INFO
	.align		4
.L_13:
        /*0018*/ 	.byte	0x04, 0x17
        /*001a*/ 	.short	(.L_15 - .L_14)
.L_14:
        /*001c*/ 	.word	0x00000000
        /*0020*/ 	.short	0x0004
        /*0022*/ 	.short	0x0020
        /*0024*/ 	.byte	0x00, 0xf0, 0x11, 0x00


	//----- nvinfo : EIATTR_KPARAM_INFO
	.align		4
.L_15:
        /*0028*/ 	.byte	0x04, 0x17
        /*002a*/ 	.short	(.L_17 - .L_16)
.L_16:
        /*002c*/ 	.word	0x00000000
        /*0030*/ 	.short	0x0003
        /*0032*/ 	.short	0x0018
        /*0034*/ 	.byte	0x00, 0xf4, 0x21, 0x00


	//----- nvinfo : EIATTR_KPARAM_INFO
	.align		4
.L_17:
        /*0038*/ 	.byte	0x04, 0x17
        /*003a*/ 	.short	(.L_19 - .L_18)
.L_18:
        /*003c*/ 	.word	0x00000000
        /*0040*/ 	.short	0x0002
        /*0042*/ 	.short	0x0010
        /*0044*/ 	.byte	0x00, 0xf4, 0x21, 0x00


	//----- nvinfo : EIATTR_KPARAM_INFO
	.align		4
.L_19:
        /*0048*/ 	.byte	0x04, 0x17
        /*004a*/ 	.short	(.L_21 - .L_20)
.L_20:
        /*004c*/ 	.word	0x00000000
        /*0050*/ 	.short	0x0001
        /*0052*/ 	.short	0x0008
        /*0054*/ 	.byte	0x00, 0xf4, 0x21, 0x00


	//----- nvinfo : EIATTR_KPARAM_INFO
	.align		4
.L_21:
        /*0058*/ 	.byte	0x04, 0x17
        /*005a*/ 	.short	(.L_23 - .L_22)
.L_22:
        /*005c*/ 	.word	0x00000000
        /*0060*/ 	.short	0x0000
        /*0062*/ 	.short	0x0000
        /*0064*/ 	.byte	0x00, 0xf4, 0x21, 0x00


	//----- nvinfo : EIATTR_SPARSE_MMA_MASK
	.align		4
.L_23:
        /*0068*/ 	.byte	0x03, 0x50
        /*006a*/ 	.short	0x0000


	//----- nvinfo : EIATTR_MAXREG_COUNT
	.align		4
        /*006c*/ 	.byte	0x03, 0x1b
        /*006e*/ 	.short	0x00ff


	//----- nvinfo : EIATTR_COOP_GROUP_MASK_REGIDS
	.align		4
        /*0070*/ 	.byte	0x04, 0x29
        /*0072*/ 	.short	(.L_25 - .L_24)


	//   ....[0]....
.L_24:
        /*0074*/ 	.word	0xffffffff


	//   ....[1]....
        /*0078*/ 	.word	0xffffffff


	//   ....[2]....
        /*007c*/ 	.word	0xffffffff


	//   ....[3]....
        /*0080*/ 	.word	0xffffffff


	//   ....[4]....
        /*0084*/ 	.word	0xffffffff


	//   ....[5]....
        /*0088*/ 	.word	0xffffffff


	//   ....[6]....
        /*008c*/ 	.word	0xffffffff


	//   ....[7]....
        /*0090*/ 	.word	0xffffffff


	//   ....[8]....
        /*0094*/ 	.word	0xffffffff


	//   ....[9]....
        /*0098*/ 	.word	0xffffffff


	//----- nvinfo : EIATTR_COOP_GROUP_INSTR_OFFSETS
	.align		4
.L_25:
        /*009c*/ 	.byte	0x04, 0x28
        /*009e*/ 	.short	(.L_27 - .L_26)


	//   ....[0]....
.L_26:
        /*00a0*/ 	.word	0x000002f0


	//   ....[1]....
        /*00a4*/ 	.word	0x00000330


	//   ....[2]....
        /*00a8*/ 	.word	0x00000350


	//   ....[3]....
        /*00ac*/ 	.word	0x00000370


	//   ....[4]....
        /*00b0*/ 	.word	0x00000390


	//   ....[5]....
        /*00b4*/ 	.word	0x000003b0


	//   ....[6]....
        /*00b8*/ 	.word	0x000003d0


	//   ....[7]....
        /*00bc*/ 	.word	0x000003f0


	//   ....[8]....
        /*00c0*/ 	.word	0x00000410


	//   ....[9]....
        /*00c4*/ 	.word	0x00000430


	//----- nvinfo : EIATTR_EXIT_INSTR_OFFSETS
	.align		4
.L_27:
        /*00c8*/ 	.byte	0x04, 0x1c
        /*00ca*/ 	.short	(.L_29 - .L_28)


	//   ....[0]....
.L_28:
        /*00cc*/ 	.word	0x00000710


	//----- nvinfo : EIATTR_REQNTID
	.align		4
.L_29:
        /*00d0*/ 	.byte	0x04, 0x10
        /*00d2*/ 	.short	(.L_31 - .L_30)
.L_30:
        /*00d4*/ 	.word	0x00000100
        /*00d8*/ 	.word	0x00000001
        /*00dc*/ 	.word	0x00000001


	//----- nvinfo : EIATTR_CBANK_PARAM_SIZE
	.align		4
.L_31:
        /*00e0*/ 	.byte	0x03, 0x19
        /*00e2*/ 	.short	0x0028


	//----- nvinfo : EIATTR_PARAM_CBANK
	.align		4
        /*00e4*/ 	.byte	0x04, 0x0a
        /*00e6*/ 	.short	(.L_33 - .L_32)
	.align		4
.L_32:
        /*00e8*/ 	.word	index@(.nv.constant0.triton_per_fused_add_convolution_div_max_pool2d_with_indices_pow_relu_sqrt_sub_sum_9)
        /*00ec*/ 	.short	0x0210
        /*00ee*/ 	.short	0x0028


	//----- nvinfo : EIATTR_SW_WAR
	.align		4
.L_33:
        /*00f0*/ 	.byte	0x04, 0x36
        /*00f2*/ 	.short	(.L_35 - .L_34)
.L_34:
        /*00f4*/ 	.word	0x00000008
.L_35:


//--------------------- .nv.callgraph             --------------------------
	.section	.nv.callgraph,"",@"SHT_CUDA_CALLGRAPH"
	.align	4
	.sectionentsize	8
	.align		4
        /*0000*/ 	.word	0x00000000
	.align		4
        /*0004*/ 	.word	0xffffffff
	.align		4
        /*0008*/ 	.word	0x00000000
	.align		4
        /*000c*/ 	.word	0xfffffffe
	.align		4
        /*0010*/ 	.word	0x00000000
	.align		4
        /*0014*/ 	.word	0xfffffffd
	.align		4
        /*0018*/ 	.word	0x00000000
	.align		4
        /*001c*/ 	.word	0xfffffffc


//--------------------- .nv.constant4             --------------------------
	.section	.nv.constant4,"a",@progbits
	.align	8
	.align		8
.nv.constant4:
        /*0000*/ 	.dword	_$_str
	.align		8
        /*0008*/ 	.dword	_$_str_$_2


//--------------------- .text.triton_per_fused_add_convolution_div_max_pool2d_with_indices_pow_relu_sqrt_sub_sum_9 --------------------------
	.section	.text.triton_per_fused_add_convolution_div_max_pool2d_with_indices_pow_relu_sqrt_sub_sum_9,"ax",@progbits
	.align	128
        .global         triton_per_fused_add_convolution_div_max_pool2d_with_indices_pow_relu_sqrt_sub_sum_9
        .type           triton_per_fused_add_convolution_div_max_pool2d_with_indices_pow_relu_sqrt_sub_sum_9,@function
        .size           triton_per_fused_add_convolution_div_max_pool2d_with_indices_pow_relu_sqrt_sub_sum_9,(.L_x_1 - triton_per_fused_add_convolution_div_max_pool2d_with_indices_pow_relu_sqrt_sub_sum_9)
        .other          triton_per_fused_add_convolution_div_max_pool2d_with_indices_pow_relu_sqrt_sub_sum_9,@"STO_CUDA_ENTRY STV_DEFAULT"
triton_per_fused_add_convolution_div_max_pool2d_with_indices_pow_relu_sqrt_sub_sum_9:
.text.triton_per_fused_add_convolution_div_max_pool2d_with_indices_pow_relu_sqrt_sub_sum_9:
[----:B------:R-:W-:Y:S01]  /*0000*/  LDC R1, c[0x0][0x28] ;  /* 0x00000a00ff017b82 */ /* 0x000fe20000000800 */
[----:B------:R-:W1:Y:S07]  /*0010*/  S2R R0, SR_TID.X ;  /* 0x0000000000007919 */ /* 0x000e6e0000002100 */
[----:B------:R-:W2:Y:S01]  /*0020*/  LDC.64 R4, c[0x0][0x220] ;  /* 0x00008800ff047b82 */ /* 0x000ea20000000a00 */
[----:B------:R-:W-:Y:S01]  /*0030*/  ULDC.64 UR4, c[0x0][0x208] ;  /* 0x0000820000047ab9 */ /* 0x000fe20000000a00 */
[----:B------:R-:W3:Y:S06]  /*0040*/  S2R R7, SR_CTAID.X ;  /* 0x0000000000077919 */ /* 0x000eec0000002500 */
[----:B------:R-:W4:Y:S08]  /*0050*/  LDC.64 R16, c[0x0][0x218] ;  /* 0x00008600ff107b82 */ /* 0x000f300000000a00 */
[----:B------:R-:W5:Y:S01]  /*0060*/  LDC.64 R2, c[0x0][0x210] ;  /* 0x00008400ff027b82 */ /* 0x000f620000000a00 */
[----:B-1----:R-:W-:-:S04]  /*0070*/  SHF.L.U32 R0, R0, 0x2, RZ ;  /* 0x0000000200007819 */ /* 0x002fc800000006ff */
[----:B------:R-:W-:-:S04]  /*0080*/  LOP3.LUT R6, R0, 0x380, RZ, 0xc0, !PT ;  /* 0x0000038000067812 */ /* 0x000fc800078ec0ff */
[----:B---3--:R-:W-:Y:S02]  /*0090*/  LEA R6, R7, R6, 0xa ;  /* 0x0000000607067211 */ /* 0x008fe400078e50ff */
[----:B------:R-:W-:-:S04]  /*00a0*/  LOP3.LUT R7, R0, 0x7c, RZ, 0xc0, !PT ;  /* 0x0000007c00077812 */ /* 0x000fc800078ec0ff */
[----:B------:R-:W-:Y:S01]  /*00b0*/  IADD3 R0, R7, R6, RZ ;  /* 0x0000000607007210 */ /* 0x000fe20007ffe0ff */
[----:B--2---:R-:W-:-:S04]  /*00c0*/  IMAD.WIDE.U32 R4, R7, 0x4, R4 ;  /* 0x0000000407047825 */ /* 0x004fc800078e0004 */
[C---:B----4-:R-:W-:Y:S02]  /*00d0*/  IMAD.WIDE R16, R0.reuse, 0x4, R16 ;  /* 0x0000000400107825 */ /* 0x050fe400078e0210 */
[----:B------:R-:W2:Y:S02]  /*00e0*/  LDG.E.EL.128 R4, desc[UR4][R4.64] ;  /* 0x0000000404047981 */ /* 0x000ea4000c2e1d00 */
[----:B-----5:R-:W-:Y:S02]  /*00f0*/  IMAD.WIDE R2, R0, 0x4, R2 ;  /* 0x0000000400027825 */ /* 0x020fe400078e0202 */
[----:B------:R-:W2:Y:S04]  /*0100*/  LDG.E.128 R12, desc[UR4][R16.64] ;  /* 0x00000004100c7981 */ /* 0x000ea8000c1e1d00 */
[----:B------:R-:W3:Y:S01]  /*0110*/  LDG.E.128 R8, desc[UR4][R2.64] ;  /* 0x0000000402087981 */ /* 0x000ee2000c1e1d00 */
[C---:B--2---:R-:W-:Y:S01]  /*0120*/  FSETP.GEU.AND P3, PT, R5.reuse, -R13, PT ;  /* 0x8000000d0500720b */ /* 0x044fe20003f6e000 */
[----:B------:R-:W-:Y:S01]  /*0130*/  FADD R13, R5, R13 ;  /* 0x0000000d050d7221 */ /* 0x000fe20000000000 */
[C---:B------:R-:W-:Y:S01]  /*0140*/  FSETP.GEU.AND P1, PT, R4.reuse, -R12, PT ;  /* 0x8000000c0400720b */ /* 0x040fe20003f2e000 */
[----:B------:R-:W-:-:S03]  /*0150*/  FADD R12, R4, R12 ;  /* 0x0000000c040c7221 */ /* 0x000fc60000000000 */
[----:B------:R-:W-:Y:S02]  /*0160*/  FSEL R13, R13, RZ, P3 ;  /* 0x000000ff0d0d7208 */ /* 0x000fe40001800000 */
[C---:B------:R-:W-:Y:S01]  /*0170*/  FSETP.GEU.AND P3, PT, R6.reuse, -R14, PT ;  /* 0x8000000e0600720b */ /* 0x040fe20003f6e000 */
[----:B------:R-:W-:Y:S01]  /*0180*/  FADD R14, R6, R14 ;  /* 0x0000000e060e7221 */ /* 0x000fe20000000000 */
[C---:B---3--:R-:W-:Y:S01]  /*0190*/  FSETP.GEU.AND P2, PT, R9.reuse, -R5, PT ;  /* 0x800000050900720b */ /* 0x048fe20003f4e000 */
[----:B------:R-:W-:Y:S01]  /*01a0*/  FADD R5, R9, R5 ;  /* 0x0000000509057221 */ /* 0x000fe20000000000 */
[----:B------:R-:W-:Y:S01]  /*01b0*/  FSEL R12, R12, RZ, P1 ;  /* 0x000000ff0c0c7208 */ /* 0x000fe20000800000 */
[----:B------:R-:W-:Y:S01]  /*01c0*/  FMUL R9, R13, R13 ;  /* 0x0000000d0d097220 */ /* 0x000fe20000400000 */
[C---:B------:R-:W-:Y:S01]  /*01d0*/  FSETP.GEU.AND P1, PT, R7.reuse, -R15, PT ;  /* 0x8000000f0700720b */ /* 0x040fe20003f2e000 */
[----:B------:R-:W-:Y:S01]  /*01e0*/  FADD R15, R7, R15 ;  /* 0x0000000f070f7221 */ /* 0x000fe20000000000 */
[C---:B------:R-:W-:Y:S01]  /*01f0*/  FSETP.GEU.AND P0, PT, R8.reuse, -R4, PT ;  /* 0x800000040800720b */ /* 0x040fe20003f0e000 */
[----:B------:R-:W-:Y:S01]  /*0200*/  FADD R8, R8, R4 ;  /* 0x0000000408087221 */ /* 0x000fe20000000000 */
[----:B------:R-:W-:Y:S01]  /*0210*/  FSEL R14, R14, RZ, P3 ;  /* 0x000000ff0e0e7208 */ /* 0x000fe20001800000 */
[----:B------:R-:W-:Y:S01]  /*0220*/  FFMA R9, R12, R12, R9 ;  /* 0x0000000c0c097223 */ /* 0x000fe20000000009 */
[----:B------:R-:W-:-:S02]  /*0230*/  FSEL R5, R5, RZ, P2 ;  /* 0x000000ff05057208 */ /* 0x000fc40001000000 */
[----:B------:R-:W-:Y:S01]  /*0240*/  FSETP.GEU.AND P3, PT, R10, -R6, PT ;  /* 0x800000060a00720b */ /* 0x000fe20003f6e000 */
[----:B------:R-:W-:Y:S01]  /*0250*/  FFMA R18, R14, R14, R9 ;  /* 0x0000000e0e127223 */ /* 0x000fe20000000009 */
[----:B------:R-:W-:Y:S01]  /*0260*/  FSEL R15, R15, RZ, P1 ;  /* 0x000000ff0f0f7208 */ /* 0x000fe20000800000 */
[----:B------:R-:W-:Y:S01]  /*0270*/  FADD R6, R10, R6 ;  /* 0x000000060a067221 */ /* 0x000fe20000000000 */
[----:B------:R-:W-:Y:S01]  /*0280*/  FSEL R4, R8, RZ, P0 ;  /* 0x000000ff08047208 */ /* 0x000fe20000000000 */
[----:B------:R-:W-:Y:S01]  /*0290*/  FMUL R9, R5, R5 ;  /* 0x0000000505097220 */ /* 0x000fe20000400000 */
[----:B------:R-:W-:Y:S01]  /*02a0*/  FSETP.GEU.AND P0, PT, R11, -R7, PT ;  /* 0x800000070b00720b */ /* 0x000fe20003f0e000 */
[----:B------:R-:W-:Y:S01]  /*02b0*/  FFMA R18, R15, R15, R18 ;  /* 0x0000000f0f127223 */ /* 0x000fe20000000012 */
[----:B------:R-:W-:Y:S01]  /*02c0*/  FADD R7, R11, R7 ;  /* 0x000000070b077221 */ /* 0x000fe20000000000 */
[----:B------:R-:W-:Y:S01]  /*02d0*/  FSEL R6, R6, RZ, P3 ;  /* 0x000000ff06067208 */ /* 0x000fe20001800000 */
[----:B------:R-:W-:-:S02]  /*02e0*/  FFMA R9, R4, R4, R9 ;  /* 0x0000000404097223 */ /* 0x000fc40000000009 */
[----:B------:R-:W1:Y:S01]  /*02f0*/  SHFL.BFLY PT, R11, R18, 0x10, 0x1f ;  /* 0x0e001f00120b7f89 */ /* 0x000e6200000e0000 */
[----:B------:R-:W-:Y:S01]  /*0300*/  FSEL R7, R7, RZ, P0 ;  /* 0x000000ff07077208 */ /* 0x000fe20000000000 */
[----:B------:R-:W-:-:S04]  /*0310*/  FFMA R8, R6, R6, R9 ;  /* 0x0000000606087223 */ /* 0x000fc80000000009 */
[----:B------:R-:W-:-:S05]  /*0320*/  FFMA R8, R7, R7, R8 ;  /* 0x0000000707087223 */ /* 0x000fca0000000008 */
[----:B------:R-:W2:Y:S01]  /*0330*/  SHFL.BFLY PT, R9, R8, 0x10, 0x1f ;  /* 0x0e001f0008097f89 */ /* 0x000ea200000e0000 */
[----:B-1----:R-:W-:-:S05]  /*0340*/  FADD R19, R18, R11 ;  /* 0x0000000b12137221 */ /* 0x002fca0000000000 */
[----:B------:R-:W1:Y:S01]  /*0350*/  SHFL.BFLY PT, R20, R19, 0x8, 0x1f ;  /* 0x0d001f0013147f89 */ /* 0x000e6200000e0000 */
[----:B--2---:R-:W-:-:S05]  /*0360*/  FADD R9, R8, R9 ;  /* 0x0000000908097221 */ /* 0x004fca0000000000 */
        /* <DEDUP_REMOVED lines=13> */
[----:B-1----:R-:W-:-:S06]  /*0440*/  FADD R19, R18, R19 ;  /* 0x0000001312137221 */ /* 0x002fcc0000000000 */
[----:B------:R-:W1:Y:S01]  /*0450*/  MUFU.SQRT R19, R19 ;  /* 0x0000001300137308 */ /* 0x000e620000002000 */
[----:B--2---:R-:W-:Y:S01]  /*0460*/  FADD R10, R8, R9 ;  /* 0x00000009080a7221 */ /* 0x004fe20000000000 */
[----:B------:R-:W-:Y:S01]  /*0470*/  FMUL R11, R12, 0.25 ;  /* 0x3e8000000c0b7820 */ /* 0x000fe20000400000 */
[----:B------:R-:W2:Y:S05]  /*0480*/  LDC.64 R8, c[0x0][0x228] ;  /* 0x00008a00ff087b82 */ /* 0x000eaa0000000a00 */
[----:B------:R-:W3:Y:S01]  /*0490*/  MUFU.SQRT R10, R10 ;  /* 0x0000000a000a7308 */ /* 0x000ee20000002000 */
[----:B-1----:R-:W-:-:S05]  /*04a0*/  FADD R21, R19, 1.00000001335143196e-10 ;  /* 0x2edbe6ff13157421 */ /* 0x002fca0000000000 */
[----:B------:R-:W-:Y:S01]  /*04b0*/  FSETP.GT.AND P1, PT, R21, 8.50705917302346158658e+37, PT ;  /* 0x7e8000001500780b */ /* 0x000fe20003f24000 */
[----:B---3--:R-:W-:-:S05]  /*04c0*/  FADD R20, R10, 1.00000001335143196e-10 ;  /* 0x2edbe6ff0a147421 */ /* 0x008fca0000000000 */
[----:B------:R-:W-:-:S07]  /*04d0*/  FSETP.GT.AND P0, PT, R20, 8.50705917302346158658e+37, PT ;  /* 0x7e8000001400780b */ /* 0x000fce0003f04000 */
[----:B------:R-:W-:-:S04]  /*04e0*/  @P1 FMUL R21, R21, 0.25 ;  /* 0x3e80000015151820 */ /* 0x000fc80000400000 */
[----:B------:R-:W1:Y:S01]  /*04f0*/  MUFU.RCP R23, R21 ;  /* 0x0000001500177308 */ /* 0x000e620000001000 */
[----:B------:R-:W-:Y:S01]  /*0500*/  FMUL R10, R15, 0.25 ;  /* 0x3e8000000f0a7820 */ /* 0x000fe20000400000 */
[----:B------:R-:W-:Y:S01]  /*0510*/  FMUL R22, R13, 0.25 ;  /* 0x3e8000000d167820 */ /* 0x000fe20000400000 */
[----:B------:R-:W-:Y:S01]  /*0520*/  FMUL R19, R14, 0.25 ;  /* 0x3e8000000e137820 */ /* 0x000fe20000400000 */
[----:B------:R-:W-:Y:S02]  /*0530*/  @P0 FMUL R20, R20, 0.25 ;  /* 0x3e80000014140820 */ /* 0x000fe40000400000 */
[----:B------:R-:W-:Y:S02]  /*0540*/  FSEL R26, R10, R15, P1 ;  /* 0x0000000f0a1a7208 */ /* 0x000fe40000800000 */
[----:B------:R-:W-:Y:S01]  /*0550*/  FSEL R18, R11, R12, P1 ;  /* 0x0000000c0b127208 */ /* 0x000fe20000800000 */
[----:B------:R3:W4:Y:S01]  /*0560*/  MUFU.RCP R10, R20 ;  /* 0x00000014000a7308 */ /* 0x0007220000001000 */
[----:B------:R-:W-:Y:S01]  /*0570*/  FSEL R22, R22, R13, P1 ;  /* 0x0000000d16167208 */ /* 0x000fe20000800000 */
[----:B------:R-:W-:Y:S01]  /*0580*/  FMUL R25, R4, 0.25 ;  /* 0x3e80000004197820 */ /* 0x000fe20000400000 */
[----:B------:R-:W-:Y:S01]  /*0590*/  FSEL R24, R19, R14, P1 ;  /* 0x0000000e13187208 */ /* 0x000fe20000800000 */
[----:B-1----:R-:W-:Y:S01]  /*05a0*/  FMUL R11, R23, R18 ;  /* 0x00000012170b7220 */ /* 0x002fe20000400000 */
[----:B------:R-:W-:Y:S01]  /*05b0*/  FMUL R18, R5, 0.25 ;  /* 0x3e80000005127820 */ /* 0x000fe20000400000 */
[----:B------:R-:W-:Y:S01]  /*05c0*/  FMUL R19, R23, R22 ;  /* 0x0000001617137220 */ /* 0x000fe20000400000 */
[----:B------:R-:W-:Y:S01]  /*05d0*/  FMUL R27, R6, 0.25 ;  /* 0x3e800000061b7820 */ /* 0x000fe20000400000 */
[----:B------:R-:W-:Y:S01]  /*05e0*/  FMUL R22, R7, 0.25 ;  /* 0x3e80000007167820 */ /* 0x000fe20000400000 */
[----:B------:R-:W-:Y:S01]  /*05f0*/  FSEL R25, R25, R4, P0 ;  /* 0x0000000419197208 */ /* 0x000fe20000000000 */
[C---:B------:R-:W-:Y:S01]  /*0600*/  FMUL R21, R23.reuse, R24 ;  /* 0x0000001817157220 */ /* 0x040fe20000400000 */
[----:B------:R-:W-:Y:S01]  /*0610*/  FSEL R18, R18, R5, P0 ;  /* 0x0000000512127208 */ /* 0x000fe20000000000 */
[----:B------:R-:W-:Y:S01]  /*0620*/  FMUL R23, R23, R26 ;  /* 0x0000001a17177220 */ /* 0x000fe20000400000 */
[----:B---3--:R-:W-:-:S02]  /*0630*/  FSEL R20, R27, R6, P0 ;  /* 0x000000061b147208 */ /* 0x008fc40000000000 */
[----:B------:R-:W-:Y:S01]  /*0640*/  FSEL R22, R22, R7, P0 ;  /* 0x0000000716167208 */ /* 0x000fe20000000000 */
[C---:B----4-:R-:W-:Y:S01]  /*0650*/  FFMA R11, R10.reuse, R25, -R11 ;  /* 0x000000190a0b7223 */ /* 0x050fe2000000080b */
[C---:B------:R-:W-:Y:S01]  /*0660*/  FFMA R24, R10.reuse, R18, -R19 ;  /* 0x000000120a187223 */ /* 0x040fe20000000813 */
[C---:B------:R-:W-:Y:S02]  /*0670*/  FFMA R20, R10.reuse, R20, -R21 ;  /* 0x000000140a147223 */ /* 0x040fe40000000815 */
[----:B------:R-:W-:Y:S01]  /*0680*/  FFMA R22, R10, R22, -R23 ;  /* 0x000000160a167223 */ /* 0x000fe20000000817 */
[----:B--2---:R-:W-:-:S04]  /*0690*/  IMAD.WIDE R18, R0, 0x4, R8 ;  /* 0x0000000400127825 */ /* 0x004fc800078e0208 */
[----:B------:R-:W-:Y:S01]  /*06a0*/  FMUL R8, R11, R11 ;  /* 0x0000000b0b087220 */ /* 0x000fe20000400000 */
[----:B------:R-:W-:Y:S01]  /*06b0*/  FMUL R9, R24, R24 ;  /* 0x0000001818097220 */ /* 0x000fe20000400000 */
[----:B------:R-:W-:Y:S01]  /*06c0*/  FMUL R10, R20, R20 ;  /* 0x00000014140a7220 */ /* 0x000fe20000400000 */
[----:B------:R-:W-:Y:S01]  /*06d0*/  FMUL R11, R22, R22 ;  /* 0x00000016160b7220 */ /* 0x000fe20000400000 */
[----:B------:R-:W-:Y:S04]  /*06e0*/  STG.E.128 desc[UR4][R2.64], R4 ;  /* 0x0000000402007986 */ /* 0x000fe8000c101d04 */
[----:B------:R-:W-:Y:S04]  /*06f0*/  STG.E.128 desc[UR4][R16.64], R12 ;  /* 0x0000000c10007986 */ /* 0x000fe8000c101d04 */
[----:B------:R-:W-:Y:S01]  /*0700*/  STG.E.128 desc[UR4][R18.64], R8 ;  /* 0x0000000812007986 */ /* 0x000fe2000c101d04 */
[----:B------:R-:W-:Y:S05]  /*0710*/  EXIT ;  /* 0x000000000000794d */ /* 0x000fea0003800000 */
.L_x_0:
[----:B------:R-:W-:-:S00]  /*0720*/  BRA `(.L_x_0) ;  /* 0xfffffffc00fc7947 */ /* 0x000fc0000383ffff */
[----:B------:R-:W-:-:S00]  /*0730*/  NOP ;  /* 0x0000000000007918 */ /* 0x000fc00000000000 */
        /* <DEDUP_REMOVED lines=12> */
.L_x_1:


//--------------------- .nv.global.init           --------------------------
	.section	.nv.global.init,"aw",@progbits
.nv.global.init:
	.type		_$_str,@object
	.size		_$_str,(_$_str_$_2 - _$_str)
_$_str:
        /*0000*/ 	.byte	0x5f, 0x5f, 0x43, 0x55, 0x44, 0x41, 0x5f, 0x46, 0x54, 0x5a, 0x00
	.type		_$_str_$_2,@object
	.size		_$_str_$_2,(.L_1 - _$_str_$_2)
_$_str_$_2:
        /*000b*/ 	.byte	0x5f, 0x5f, 0x43, 0x55, 0x44, 0x41, 0x5f, 0x50, 0x52, 0x45, 0x43, 0x5f, 0x53, 0x51, 0x52, 0x54
        /*001b*/ 	.byte	0x00
.L_1:


//--------------------- .nv.constant0.triton_per_fused_add_convolution_div_max_pool2d_with_indices_pow_relu_sqrt_sub_sum_9 --------------------------
	.section	.nv.constant0.triton_per_fused_add_convolution_div_max_pool2d_with_indices_pow_relu_sqrt_sub_sum_9,"a",@progbits
	.sectionflags	@""
	.align	4
.nv.constant0.triton_per_fused_add_convolution_div_max_pool2d_with_indices_pow_relu_sqrt_sub_sum_9:
	.zero		568
